//
// Generated by NVIDIA NVVM Compiler
//
// Compiler Build ID: CL-36424714
// Cuda compilation tools, release 13.0, V13.0.88
// Based on NVVM 20.0.0
//

.version 9.0
.target sm_100
.address_size 64

	// .globl	_Z8mat_plusP6MatrixS0_S0_
.extern .func  (.param .b32 func_retval0) vprintf
(
	.param .b64 vprintf_param_0,
	.param .b64 vprintf_param_1
)
;
.global .align 1 .b8 $str[3] = {37, 100};

.visible .entry _Z8mat_plusP6MatrixS0_S0_(
	.param .u64 .ptr .align 1 _Z8mat_plusP6MatrixS0_S0__param_0,
	.param .u64 .ptr .align 1 _Z8mat_plusP6MatrixS0_S0__param_1,
	.param .u64 .ptr .align 1 _Z8mat_plusP6MatrixS0_S0__param_2
)
{
	.reg .b32 	%r<18>;
	.reg .b64 	%rd<19>;

	ld.param.u64 	%rd1, [_Z8mat_plusP6MatrixS0_S0__param_0];
	ld.param.u64 	%rd2, [_Z8mat_plusP6MatrixS0_S0__param_1];
	ld.param.u64 	%rd3, [_Z8mat_plusP6MatrixS0_S0__param_2];
	cvta.to.global.u64 	%rd4, %rd3;
	cvta.to.global.u64 	%rd5, %rd2;
	cvta.to.global.u64 	%rd6, %rd1;
	mov.u32 	%r1, %ctaid.x;
	mov.u32 	%r2, %ntid.x;
	mov.u32 	%r3, %tid.x;
	mad.lo.s32 	%r4, %r1, %r2, %r3;
	mov.u32 	%r5, %ctaid.y;
	mov.u32 	%r6, %ntid.y;
	mov.u32 	%r7, %tid.y;
	mad.lo.s32 	%r8, %r5, %r6, %r7;
	ld.global.u64 	%rd7, [%rd6+8];
	cvta.to.global.u64 	%rd8, %rd7;
	ld.global.u32 	%r9, [%rd6];
	mad.lo.s32 	%r10, %r9, %r8, %r4;
	mul.wide.s32 	%rd9, %r10, 4;
	add.s64 	%rd10, %rd8, %rd9;
	ld.global.u32 	%r11, [%rd10];
	ld.global.u64 	%rd11, [%rd5+8];
	cvta.to.global.u64 	%rd12, %rd11;
	ld.global.u32 	%r12, [%rd5+4];
	mad.lo.s32 	%r13, %r12, %r8, %r4;
	mul.wide.s32 	%rd13, %r13, 4;
	add.s64 	%rd14, %rd12, %rd13;
	ld.global.u32 	%r14, [%rd14];
	add.s32 	%r15, %r14, %r11;
	ld.global.u64 	%rd15, [%rd4+8];
	cvta.to.global.u64 	%rd16, %rd15;
	ld.global.u32 	%r16, [%rd4+4];
	mad.lo.s32 	%r17, %r16, %r8, %r4;
	mul.wide.s32 	%rd17, %r17, 4;
	add.s64 	%rd18, %rd16, %rd17;
	st.global.u32 	[%rd18], %r15;
	ret;

}
	// .globl	_Z8test_fucv
.visible .entry _Z8test_fucv()
{
	.local .align 8 .b8 	__local_depot1[8];
	.reg .b64 	%SP;
	.reg .b64 	%SPL;
	.reg .b32 	%r<4>;
	.reg .b64 	%rd<5>;

	mov.u64 	%SPL, __local_depot1;
	cvta.local.u64 	%SP, %SPL;
	add.u64 	%rd1, %SP, 0;
	add.u64 	%rd2, %SPL, 0;
	mov.u32 	%r1, %tid.x;
	st.local.u32 	[%rd2], %r1;
	mov.u64 	%rd3, $str;
	cvta.global.u64 	%rd4, %rd3;
	{ // callseq 0, 0
	.param .b64 param0;
	st.param.b64 	[param0], %rd4;
	.param .b64 param1;
	st.param.b64 	[param1], %rd1;
	.param .b32 retval0;
	call.uni (retval0), 
	vprintf, 
	(
	param0, 
	param1
	);
	ld.param.b32 	%r2, [retval0];
	} // callseq 0
	ret;

}


// ===== COMPILED SASS (sm_100) =====

	.target	sm_100

	.elftype	@"ET_EXEC"


//--------------------- .note.nv.tkinfo           --------------------------
	.section	.note.nv.tkinfo,"",@"SHT_NOTE"
	.sectionflags	@"SHF_NOTE_NV_TKINFO"
	.tkinfo
        /*0018*/ 	.word	0x00000002
        /*0030*/ 	.string	""
        /*0030*/ 	.string	"ptxas"
        /*0030*/ 	.string	"Cuda compilation tools, release 13.0, V13.0.88"
        /*0030*/ 	.string	"Build cuda_13.0.r13.0/compiler.36424714_0"
        /*0030*/ 	.string	"-arch sm_100 -m 64 "



//--------------------- .note.nv.cuinfo           --------------------------
	.section	.note.nv.cuinfo,"",@"SHT_NOTE"
	.sectionflags	@"SHF_NOTE_NV_CUINFO"
        /*0018*/ 	.short	0x0002
        /*001a*/ 	.short	0x0064
        /*001c*/ 	.short	0x0082
	.zero		2


//--------------------- .nv.info                  --------------------------
	.section	.nv.info,"",@"SHT_CUDA_INFO"
	.align	4


	//----- nvinfo : EIATTR_REGCOUNT
	.align		4
        /*0000*/ 	.byte	0x04, 0x2f
        /*0002*/ 	.short	(.L_2 - .L_1)
	.align		4
.L_1:
        /*0004*/ 	.word	index@(_Z8mat_plusP6MatrixS0_S0_)
        /*0008*/ 	.word	0x00000013


	//----- nvinfo : EIATTR_FRAME_SIZE
	.align		4
.L_2:
        /*000c*/ 	.byte	0x04, 0x11
        /*000e*/ 	.short	(.L_4 - .L_3)
	.align		4
.L_3:
        /*0010*/ 	.word	index@(_Z8mat_plusP6MatrixS0_S0_)
        /*0014*/ 	.word	0x00000000


	//----- nvinfo : EIATTR_REGCOUNT
	.align		4
.L_4:
        /*0018*/ 	.byte	0x04, 0x2f
        /*001a*/ 	.short	(.L_6 - .L_5)
	.align		4
.L_5:
        /*001c*/ 	.word	index@(_Z8test_fucv)
        /*0020*/ 	.word	0x00000018


	//----- nvinfo : EIATTR_FRAME_SIZE
	.align		4
.L_6:
        /*0024*/ 	.byte	0x04, 0x11
        /*0026*/ 	.short	(.L_8 - .L_7)
	.align		4
.L_7:
        /*0028*/ 	.word	index@(_Z8test_fucv)
        /*002c*/ 	.word	0x00000008


	//----- nvinfo : EIATTR_MIN_STACK_SIZE
	.align		4
.L_8:
        /*0030*/ 	.byte	0x04, 0x12
        /*0032*/ 	.short	(.L_10 - .L_9)
	.align		4
.L_9:
        /*0034*/ 	.word	index@(_Z8test_fucv)
        /*0038*/ 	.word	0x00000008


	//----- nvinfo : EIATTR_MIN_STACK_SIZE
	.align		4
.L_10:
        /*003c*/ 	.byte	0x04, 0x12
        /*003e*/ 	.short	(.L_12 - .L_11)
	.align		4
.L_11:
        /*0040*/ 	.word	index@(_Z8mat_plusP6MatrixS0_S0_)
        /*0044*/ 	.word	0x00000000
.L_12:


//--------------------- .nv.compat                --------------------------
	.section	.nv.compat,"",@"SHT_CUDA_COMPAT_INFO"
	.align	4
        /*0000*/ 	.byte	0x02, 0x09, 0x00, 0x00, 0x02, 0x02, 0x01, 0x00, 0x02, 0x05, 0x05, 0x00, 0x03, 0x07, 0x01, 0x01
        /*0010*/ 	.byte	0x02, 0x03, 0x00, 0x00, 0x02, 0x06, 0x01, 0x00, 0x04, 0x0b, 0x08, 0x00, 0x09, 0x00, 0x00, 0x00
        /*0020*/ 	.byte	0x00, 0x00, 0x00, 0x00


//--------------------- .nv.info._Z8test_fucv     --------------------------
	.section	.nv.info._Z8test_fucv,"",@"SHT_CUDA_INFO"
	.sectionflags	@""
	.align	4


	//----- nvinfo : EIATTR_CUDA_API_VERSION
	.align		4
        /*0000*/ 	.byte	0x04, 0x37
        /*0002*/ 	.short	(.L_14 - .L_13)
.L_13:
        /*0004*/ 	.word	0x00000082


	//----- nvinfo : EIATTR_SPARSE_MMA_MASK
	.align		4
.L_14:
        /*0008*/ 	.byte	0x03, 0x50
        /*000a*/ 	.short	0x0000


	//----- nvinfo : EIATTR_MAXREG_COUNT
	.align		4
        /*000c*/ 	.byte	0x03, 0x1b
        /*000e*/ 	.short	0x00ff


	//----- nvinfo : EIATTR_EXTERNS
	.align		4
        /*0010*/ 	.byte	0x04, 0x0f
        /*0012*/ 	.short	(.L_16 - .L_15)


	//   ....[0]....
	.align		4
.L_15:
        /*0014*/ 	.word	index@(vprintf)


	//----- nvinfo : EIATTR_MERCURY_ISA_VERSION
	.align		4
.L_16:
        /*0018*/ 	.byte	0x03, 0x5f
        /*001a*/ 	.short	0x0101


	//----- nvinfo : EIATTR_VRC_CTA_INIT_COUNT
	.align		4
        /*001c*/ 	.byte	0x02, 0x4a
	.zero		1
	.zero		1


	//----- nvinfo : EIATTR_SYSCALL_OFFSETS
	.align		4
        /*0020*/ 	.byte	0x04, 0x46
        /*0022*/ 	.short	(.L_18 - .L_17)


	//   ....[0]....
.L_17:
        /*0024*/ 	.word	0x000000e0


	//----- nvinfo : EIATTR_EXIT_INSTR_OFFSETS
	.align		4
.L_18:
        /*0028*/ 	.byte	0x04, 0x1c
        /*002a*/ 	.short	(.L_20 - .L_19)


	//   ....[0]....
.L_19:
        /*002c*/ 	.word	0x000000f0


	//----- nvinfo : EIATTR_SW_WAR
	.align		4
.L_20:
        /*0030*/ 	.byte	0x04, 0x36
        /*0032*/ 	.short	(.L_22 - .L_21)
.L_21:
        /*0034*/ 	.word	0x00000008
.L_22:


//--------------------- .nv.info._Z8mat_plusP6MatrixS0_S0_ --------------------------
	.section	.nv.info._Z8mat_plusP6MatrixS0_S0_,"",@"SHT_CUDA_INFO"
	.sectionflags	@""
	.align	4


	//----- nvinfo : EIATTR_CUDA_API_VERSION
	.align		4
        /*0000*/ 	.byte	0x04, 0x37
        /*0002*/ 	.short	(.L_24 - .L_23)
.L_23:
        /*0004*/ 	.word	0x00000082


	//----- nvinfo : EIATTR_KPARAM_INFO
	.align		4
.L_24:
        /*0008*/ 	.byte	0x04, 0x17
        /*000a*/ 	.short	(.L_26 - .L_25)
.L_25:
        /*000c*/ 	.word	0x00000000
        /*0010*/ 	.short	0x0002
        /*0012*/ 	.short	0x0010
        /*0014*/ 	.byte	0x00, 0xf5, 0x21, 0x00


	//----- nvinfo : EIATTR_KPARAM_INFO
	.align		4
.L_26:
        /*0018*/ 	.byte	0x04, 0x17
        /*001a*/ 	.short	(.L_28 - .L_27)
.L_27:
        /*001c*/ 	.word	0x00000000
        /*0020*/ 	.short	0x0001
        /*0022*/ 	.short	0x0008
        /*0024*/ 	.byte	0x00, 0xf5, 0x21, 0x00


	//----- nvinfo : EIATTR_KPARAM_INFO
	.align		4
.L_28:
        /*0028*/ 	.byte	0x04, 0x17
        /*002a*/ 	.short	(.L_30 - .L_29)
.L_29:
        /*002c*/ 	.word	0x00000000
        /*0030*/ 	.short	0x0000
        /*0032*/ 	.short	0x0000
        /*0034*/ 	.byte	0x00, 0xf5, 0x21, 0x00


	//----- nvinfo : EIATTR_SPARSE_MMA_MASK
	.align		4
.L_30:
        /*0038*/ 	.byte	0x03, 0x50
        /*003a*/ 	.short	0x0000


	//----- nvinfo : EIATTR_MAXREG_COUNT
	.align		4
        /*003c*/ 	.byte	0x03, 0x1b
        /*003e*/ 	.short	0x00ff


	//----- nvinfo : EIATTR_MERCURY_ISA_VERSION
	.align		4
        /*0040*/ 	.byte	0x03, 0x5f
        /*0042*/ 	.short	0x0101


	//----- nvinfo : EIATTR_VRC_CTA_INIT_COUNT
	.align		4
        /*0044*/ 	.byte	0x02, 0x4a
	.zero		1
	.zero		1


	//----- nvinfo : EIATTR_EXIT_INSTR_OFFSETS
	.align		4
        /*0048*/ 	.byte	0x04, 0x1c
        /*004a*/ 	.short	(.L_32 - .L_31)


	//   ....[0]....
.L_31:
        /*004c*/ 	.word	0x000001d0


	//----- nvinfo : EIATTR_CBANK_PARAM_SIZE
	.align		4
.L_32:
        /*0050*/ 	.byte	0x03, 0x19
        /*0052*/ 	.short	0x0018


	//----- nvinfo : EIATTR_PARAM_CBANK
	.align		4
        /*0054*/ 	.byte	0x04, 0x0a
        /*0056*/ 	.short	(.L_34 - .L_33)
	.align		4
.L_33:
        /*0058*/ 	.word	index@(.nv.constant0._Z8mat_plusP6MatrixS0_S0_)
        /*005c*/ 	.short	0x0380
        /*005e*/ 	.short	0x0018


	//----- nvinfo : EIATTR_SW_WAR
	.align		4
.L_34:
        /*0060*/ 	.byte	0x04, 0x36
        /*0062*/ 	.short	(.L_36 - .L_35)
.L_35:
        /*0064*/ 	.word	0x00000008
.L_36:


//--------------------- .nv.callgraph             --------------------------
	.section	.nv.callgraph,"",@"SHT_CUDA_CALLGRAPH"
	.align	4
	.sectionentsize	8
	.align		4
        /*0000*/ 	.word	0x00000000
	.align		4
        /*0004*/ 	.word	0xffffffff
	.align		4
        /*0008*/ 	.word	index@(_Z8test_fucv)
	.align		4
        /*000c*/ 	.word	index@(vprintf)
	.align		4
        /*0010*/ 	.word	0x00000000
	.align		4
        /*0014*/ 	.word	0xfffffffe
	.align		4
        /*0018*/ 	.word	0x00000000
	.align		4
        /*001c*/ 	.word	0xfffffffd
	.align		4
        /*0020*/ 	.word	0x00000000
	.align		4
        /*0024*/ 	.word	0xfffffffc


//--------------------- .nv.constant4             --------------------------
	.section	.nv.constant4,"a",@progbits
	.align	8
	.align		8
.nv.constant4:
        /*0000*/ 	.dword	vprintf
	.align		8
        /*0008*/ 	.dword	$str


//--------------------- .text._Z8test_fucv        --------------------------
	.section	.text._Z8test_fucv,"ax",@progbits
	.align	128
        .global         _Z8test_fucv
        .type           _Z8test_fucv,@function
        .size           _Z8test_fucv,(.L_x_3 - _Z8test_fucv)
        .other          _Z8test_fucv,@"STO_CUDA_ENTRY STV_DEFAULT"
_Z8test_fucv:
.text._Z8test_fucv:
[----:B------:R-:W0:Y:S01]  /*0000*/  LDC R1, c[0x0][0x37c] ;  /* 0x0000df00ff017b82 */ /* 0x000e220000000800 */
[----:B------:R-:W1:Y:S01]  /*0010*/  S2R R8, SR_TID.X ;  /* 0x0000000000087919 */ /* 0x000e620000002100 */
[----:B0-----:R-:W-:Y:S01]  /*0020*/  VIADD R1, R1, 0xfffffff8 ;  /* 0xfffffff801017836 */ /* 0x001fe20000000000 */
[----:B------:R-:W-:Y:S01]  /*0030*/  MOV R0, 0x0 ;  /* 0x0000000000007802 */ /* 0x000fe20000000f00 */
[----:B------:R-:W0:Y:S04]  /*0040*/  LDCU UR4, c[0x0][0x2f8] ;  /* 0x00005f00ff0477ac */ /* 0x000e280008000800 */
[----:B------:R2:W3:Y:S01]  /*0050*/  LDC.64 R2, c[0x4][R0] ;  /* 0x0100000000027b82 */ /* 0x0004e20000000a00 */
[----:B------:R-:W4:Y:S01]  /*0060*/  LDCU.64 UR6, c[0x4][0x8] ;  /* 0x01000100ff0677ac */ /* 0x000f220008000a00 */
[----:B------:R-:W5:Y:S01]  /*0070*/  LDCU UR5, c[0x0][0x2fc] ;  /* 0x00005f80ff0577ac */ /* 0x000f620008000800 */
[----:B0-----:R-:W-:Y:S01]  /*0080*/  IADD3 R6, P0, PT, R1, UR4, RZ ;  /* 0x0000000401067c10 */ /* 0x001fe2000ff1e0ff */
[----:B----4-:R-:W-:Y:S01]  /*0090*/  IMAD.U32 R4, RZ, RZ, UR6 ;  /* 0x00000006ff047e24 */ /* 0x010fe2000f8e00ff */
[----:B------:R-:W-:-:S03]  /*00a0*/  MOV R5, UR7 ;  /* 0x0000000700057c02 */ /* 0x000fc60008000f00 */
[----:B-----5:R-:W-:Y:S01]  /*00b0*/  IMAD.X R7, RZ, RZ, UR5, P0 ;  /* 0x00000005ff077e24 */ /* 0x020fe200080e06ff */
[----:B-1----:R2:W-:Y:S07]  /*00c0*/  STL [R1], R8 ;  /* 0x0000000801007387 */ /* 0x0025ee0000100800 */
[----:B------:R-:W-:-:S07]  /*00d0*/  LEPC R20, `(.L_x_0) ;  /* 0x000000001014794e */ /* 0x000fce0000000000 */
[----:B--23--:R-:W-:Y:S05]  /*00e0*/  CALL.ABS.NOINC R2 ;  /* 0x0000000002007343 */ /* 0x00cfea0003c00000 */
.L_x_0:
[----:B------:R-:W-:Y:S05]  /*00f0*/  EXIT ;  /* 0x000000000000794d */ /* 0x000fea0003800000 */
.L_x_1:
[----:B------:R-:W-:-:S00]  /*0100*/  BRA `(.L_x_1) ;  /* 0xfffffffc00fc7947 */ /* 0x000fc0000383ffff */
[----:B------:R-:W-:-:S00]  /*0110*/  NOP ;  /* 0x0000000000007918 */ /* 0x000fc00000000000 */
        /* <DEDUP_REMOVED lines=14> */
.L_x_3:


//--------------------- .text._Z8mat_plusP6MatrixS0_S0_ --------------------------
	.section	.text._Z8mat_plusP6MatrixS0_S0_,"ax",@progbits
	.align	128
        .global         _Z8mat_plusP6MatrixS0_S0_
        .type           _Z8mat_plusP6MatrixS0_S0_,@function
        .size           _Z8mat_plusP6MatrixS0_S0_,(.L_x_4 - _Z8mat_plusP6MatrixS0_S0_)
        .other          _Z8mat_plusP6MatrixS0_S0_,@"STO_CUDA_ENTRY STV_DEFAULT"
_Z8mat_plusP6MatrixS0_S0_:
.text._Z8mat_plusP6MatrixS0_S0_:
[----:B------:R-:W-:Y:S08]  /*0000*/  LDC R1, c[0x0][0x37c] ;  /* 0x0000df00ff017b82 */ /* 0x000ff00000000800 */
[----:B------:R-:W0:Y:S01]  /*0010*/  LDC.64 R8, c[0x0][0x380] ;  /* 0x0000e000ff087b82 */ /* 0x000e220000000a00 */
[----:B------:R-:W0:Y:S07]  /*0020*/  LDCU.64 UR4, c[0x0][0x358] ;  /* 0x00006b00ff0477ac */ /* 0x000e2e0008000a00 */
[----:B------:R-:W1:Y:S01]  /*0030*/  LDC.64 R10, c[0x0][0x388] ;  /* 0x0000e200ff0a7b82 */ /* 0x000e620000000a00 */
[----:B0-----:R-:W2:Y:S04]  /*0040*/  LDG.E R12, desc[UR4][R8.64] ;  /* 0x00000004080c7981 */ /* 0x001ea8000c1e1900 */
[----:B------:R2:W3:Y:S04]  /*0050*/  LDG.E.64 R6, desc[UR4][R8.64+0x8] ;  /* 0x0000080408067981 */ /* 0x0004e8000c1e1b00 */
[----:B-1----:R-:W4:Y:S04]  /*0060*/  LDG.E R14, desc[UR4][R10.64+0x4] ;  /* 0x000004040a0e7981 */ /* 0x002f28000c1e1900 */
[----:B------:R4:W5:Y:S01]  /*0070*/  LDG.E.64 R4, desc[UR4][R10.64+0x8] ;  /* 0x000008040a047981 */ /* 0x000962000c1e1b00 */
[----:B------:R-:W0:Y:S01]  /*0080*/  S2R R13, SR_TID.X ;  /* 0x00000000000d7919 */ /* 0x000e220000002100 */
[----:B------:R-:W1:Y:S01]  /*0090*/  S2R R16, SR_TID.Y ;  /* 0x0000000000107919 */ /* 0x000e620000002200 */
[----:B------:R-:W0:Y:S08]  /*00a0*/  S2UR UR6, SR_CTAID.X ;  /* 0x00000000000679c3 */ /* 0x000e300000002500 */
[----:B------:R-:W0:Y:S08]  /*00b0*/  LDC R0, c[0x0][0x360] ;  /* 0x0000d800ff007b82 */ /* 0x000e300000000800 */
[----:B------:R-:W1:Y:S08]  /*00c0*/  S2UR UR7, SR_CTAID.Y ;  /* 0x00000000000779c3 */ /* 0x000e700000002600 */
[----:B------:R-:W1:Y:S08]  /*00d0*/  LDC R15, c[0x0][0x364] ;  /* 0x0000d900ff0f7b82 */ /* 0x000e700000000800 */
[----:B------:R-:W1:Y:S01]  /*00e0*/  LDC.64 R2, c[0x0][0x390] ;  /* 0x0000e400ff027b82 */ /* 0x000e620000000a00 */
[----:B0-----:R-:W-:-:S02]  /*00f0*/  IMAD R0, R0, UR6, R13 ;  /* 0x0000000600007c24 */ /* 0x001fc4000f8e020d */
[----:B-1----:R-:W-:Y:S01]  /*0100*/  IMAD R13, R15, UR7, R16 ;  /* 0x000000070f0d7c24 */ /* 0x002fe2000f8e0210 */
[----:B------:R-:W5:Y:S03]  /*0110*/  LDG.E R10, desc[UR4][R2.64+0x4] ;  /* 0x00000404020a7981 */ /* 0x000f66000c1e1900 */
[----:B--2---:R-:W-:-:S04]  /*0120*/  IMAD R9, R13, R12, R0 ;  /* 0x0000000c0d097224 */ /* 0x004fc800078e0200 */
[----:B---3--:R-:W-:Y:S02]  /*0130*/  IMAD.WIDE R6, R9, 0x4, R6 ;  /* 0x0000000409067825 */ /* 0x008fe400078e0206 */
[----:B------:R-:W2:Y:S02]  /*0140*/  LDG.E.64 R8, desc[UR4][R2.64+0x8] ;  /* 0x0000080402087981 */ /* 0x000ea4000c1e1b00 */
[----:B----4-:R-:W-:Y:S02]  /*0150*/  IMAD R11, R13, R14, R0 ;  /* 0x0000000e0d0b7224 */ /* 0x010fe400078e0200 */
[----:B------:R-:W3:Y:S02]  /*0160*/  LDG.E R6, desc[UR4][R6.64] ;  /* 0x0000000406067981 */ /* 0x000ee4000c1e1900 */
[----:B-----5:R-:W-:-:S06]  /*0170*/  IMAD.WIDE R4, R11, 0x4, R4 ;  /* 0x000000040b047825 */ /* 0x020fcc00078e0204 */
[----:B------:R-:W3:Y:S01]  /*0180*/  LDG.E R5, desc[UR4][R4.64] ;  /* 0x0000000404057981 */ /* 0x000ee2000c1e1900 */
[----:B------:R-:W-:-:S04]  /*0190*/  IMAD R13, R13, R10, R0 ;  /* 0x0000000a0d0d7224 */ /* 0x000fc800078e0200 */
[----:B--2---:R-:W-:Y:S01]  /*01a0*/  IMAD.WIDE R8, R13, 0x4, R8 ;  /* 0x000000040d087825 */ /* 0x004fe200078e0208 */
[----:B---3--:R-:W-:-:S05]  /*01b0*/  IADD3 R11, PT, PT, R6, R5, RZ ;  /* 0x00000005060b7210 */ /* 0x008fca0007ffe0ff */
[----:B------:R-:W-:Y:S01]  /*01c0*/  STG.E desc[UR4][R8.64], R11 ;  /* 0x0000000b08007986 */ /* 0x000fe2000c101904 */
[----:B------:R-:W-:Y:S05]  /*01d0*/  EXIT ;  /* 0x000000000000794d */ /* 0x000fea0003800000 */
.L_x_2:
        /* <DEDUP_REMOVED lines=10> */
.L_x_4:


//--------------------- .nv.global.init           --------------------------
	.section	.nv.global.init,"aw",@progbits
.nv.global.init:
	.type		$str,@object
	.size		$str,(.L_0 - $str)
$str:
        /*0000*/ 	.byte	0x25, 0x64, 0x00
.L_0:


//--------------------- .nv.shared.reserved.0     --------------------------
	.section	.nv.shared.reserved.0,"aw",@nobits
	.weak		__nv_reservedSMEM_offset_0_alias
	.size		__nv_reservedSMEM_offset_0_alias, 0, 64
	.other		__nv_reservedSMEM_offset_0_alias,@"STO_CUDA_RESERVED_SHARED STV_DEFAULT"
__nv_reservedSMEM_offset_0_alias:
	.zero		0
	.zero		64


//--------------------- .nv.constant0._Z8test_fucv --------------------------
	.section	.nv.constant0._Z8test_fucv,"a",@progbits
	.sectionflags	@""
	.align	4
.nv.constant0._Z8test_fucv:
	.zero		896


//--------------------- .nv.constant0._Z8mat_plusP6MatrixS0_S0_ --------------------------
	.section	.nv.constant0._Z8mat_plusP6MatrixS0_S0_,"a",@progbits
	.sectionflags	@""
	.align	4
.nv.constant0._Z8mat_plusP6MatrixS0_S0_:
	.zero		920


//--------------------- SYMBOLS --------------------------

	.type		.nv.reservedSmem.offset0,@object
	.size		.nv.reservedSmem.offset0,0x4
	.type		vprintf,@function
